	.headerflags	@"EF_CUDA_TEXMODE_UNIFIED EF_CUDA_64BIT_ADDRESS EF_CUDA_ACCELERATORS EF_CUDA_SM90 EF_CUDA_VIRTUAL_SM(EF_CUDA_SM90)"
	.elftype	@"ET_EXEC"


//--------------------- .nv.info                  --------------------------
	.section	.nv.info,"",@"SHT_CUDA_INFO"
	.align	4


	//----- nvinfo : EIATTR_REGCOUNT
	.align		4
        /*0000*/ 	.byte	0x04, 0x2f
        /*0002*/ 	.short	(.L_1 - .L_0)
	.align		4
.L_0:
        /*0004*/ 	.word	index@(triton_poi_fused_convolution_sigmoid_sigmoid_backward_13)
        /*0008*/ 	.word	0x0000000c


	//----- nvinfo : EIATTR_MIN_STACK_SIZE
	.align		4
.L_1:
        /*000c*/ 	.byte	0x04, 0x12
        /*000e*/ 	.short	(.L_3 - .L_2)
	.align		4
.L_2:
        /*0010*/ 	.word	index@(triton_poi_fused_convolution_sigmoid_sigmoid_backward_13)
        /*0014*/ 	.word	0x00000000


	//----- nvinfo : EIATTR_FRAME_SIZE
	.align		4
.L_3:
        /*0018*/ 	.byte	0x04, 0x11
        /*001a*/ 	.short	(.L_5 - .L_4)
	.align		4
.L_4:
        /*001c*/ 	.word	index@(triton_poi_fused_convolution_sigmoid_sigmoid_backward_13)
        /*0020*/ 	.word	0x00000000


	//----- nvinfo : EIATTR_MIN_STACK_SIZE
	.align		4
.L_5:
        /*0024*/ 	.byte	0x04, 0x12
        /*0026*/ 	.short	(.L_7 - .L_6)
	.align		4
.L_6:
        /*0028*/ 	.word	index@(triton_poi_fused_convolution_sigmoid_sigmoid_backward_13)
        /*002c*/ 	.word	0x00000000
.L_7:


//--------------------- .nv.info.triton_poi_fused_convolution_sigmoid_sigmoid_backward_13 --------------------------
	.section	.nv.info.triton_poi_fused_convolution_sigmoid_sigmoid_backward_13,"",@"SHT_CUDA_INFO"
	.sectionflags	@""
	.align	4


	//----- nvinfo : EIATTR_CUDA_API_VERSION
	.align		4
        /*0000*/ 	.byte	0x04, 0x37
        /*0002*/ 	.short	(.L_9 - .L_8)
.L_8:
        /*0004*/ 	.word	0x0000007c


	//----- nvinfo : EIATTR_KPARAM_INFO
	.align		4
.L_9:
        /*0008*/ 	.byte	0x04, 0x17
        /*000a*/ 	.short	(.L_11 - .L_10)
.L_10:
        /*000c*/ 	.word	0x00000000
        /*0010*/ 	.short	0x0003
        /*0012*/ 	.short	0x0018
        /*0014*/ 	.byte	0x00, 0xf0, 0x11, 0x00


	//----- nvinfo : EIATTR_KPARAM_INFO
	.align		4
.L_11:
        /*0018*/ 	.byte	0x04, 0x17
        /*001a*/ 	.short	(.L_13 - .L_12)
.L_12:
        /*001c*/ 	.word	0x00000000
        /*0020*/ 	.short	0x0002
        /*0022*/ 	.short	0x0010
        /*0024*/ 	.byte	0x00, 0xf4, 0x21, 0x00


	//----- nvinfo : EIATTR_KPARAM_INFO
	.align		4
.L_13:
        /*0028*/ 	.byte	0x04, 0x17
        /*002a*/ 	.short	(.L_15 - .L_14)
.L_14:
        /*002c*/ 	.word	0x00000000
        /*0030*/ 	.short	0x0001
        /*0032*/ 	.short	0x0008
        /*0034*/ 	.byte	0x00, 0xf4, 0x21, 0x00


	//----- nvinfo : EIATTR_KPARAM_INFO
	.align		4
.L_15:
        /*0038*/ 	.byte	0x04, 0x17
        /*003a*/ 	.short	(.L_17 - .L_16)
.L_16:
        /*003c*/ 	.word	0x00000000
        /*0040*/ 	.short	0x0000
        /*0042*/ 	.short	0x0000
        /*0044*/ 	.byte	0x00, 0xf4, 0x21, 0x00


	//----- nvinfo : EIATTR_SPARSE_MMA_MASK
	.align		4
.L_17:
        /*0048*/ 	.byte	0x03, 0x50
        /*004a*/ 	.short	0x0000


	//----- nvinfo : EIATTR_MAXREG_COUNT
	.align		4
        /*004c*/ 	.byte	0x03, 0x1b
        /*004e*/ 	.short	0x00ff


	//----- nvinfo : EIATTR_EXIT_INSTR_OFFSETS
	.align		4
        /*0050*/ 	.byte	0x04, 0x1c
        /*0052*/ 	.short	(.L_19 - .L_18)


	//   ....[0]....
.L_18:
        /*0054*/ 	.word	0x000001f0


	//----- nvinfo : EIATTR_REQNTID
	.align		4
.L_19:
        /*0058*/ 	.byte	0x04, 0x10
        /*005a*/ 	.short	(.L_21 - .L_20)
.L_20:
        /*005c*/ 	.word	0x00000080
        /*0060*/ 	.word	0x00000001
        /*0064*/ 	.word	0x00000001


	//----- nvinfo : EIATTR_CBANK_PARAM_SIZE
	.align		4
.L_21:
        /*0068*/ 	.byte	0x03, 0x19
        /*006a*/ 	.short	0x001c


	//----- nvinfo : EIATTR_PARAM_CBANK
	.align		4
        /*006c*/ 	.byte	0x04, 0x0a
        /*006e*/ 	.short	(.L_23 - .L_22)
	.align		4
.L_22:
        /*0070*/ 	.word	index@(.nv.constant0.triton_poi_fused_convolution_sigmoid_sigmoid_backward_13)
        /*0074*/ 	.short	0x0210
        /*0076*/ 	.short	0x001c


	//----- nvinfo : EIATTR_SW_WAR
	.align		4
.L_23:
        /*0078*/ 	.byte	0x04, 0x36
        /*007a*/ 	.short	(.L_25 - .L_24)
.L_24:
        /*007c*/ 	.word	0x00000008
.L_25:


//--------------------- .nv.callgraph             --------------------------
	.section	.nv.callgraph,"",@"SHT_CUDA_CALLGRAPH"
	.align	4
	.sectionentsize	8
	.align		4
        /*0000*/ 	.word	0x00000000
	.align		4
        /*0004*/ 	.word	0xffffffff
	.align		4
        /*0008*/ 	.word	0x00000000
	.align		4
        /*000c*/ 	.word	0xfffffffe
	.align		4
        /*0010*/ 	.word	0x00000000
	.align		4
        /*0014*/ 	.word	0xfffffffd
	.align		4
        /*0018*/ 	.word	0x00000000
	.align		4
        /*001c*/ 	.word	0xfffffffc


//--------------------- .text.triton_poi_fused_convolution_sigmoid_sigmoid_backward_13 --------------------------
	.section	.text.triton_poi_fused_convolution_sigmoid_sigmoid_backward_13,"ax",@progbits
	.align	128
        .global         triton_poi_fused_convolution_sigmoid_sigmoid_backward_13
        .type           triton_poi_fused_convolution_sigmoid_sigmoid_backward_13,@function
        .size           triton_poi_fused_convolution_sigmoid_sigmoid_backward_13,(.L_x_1 - triton_poi_fused_convolution_sigmoid_sigmoid_backward_13)
        .other          triton_poi_fused_convolution_sigmoid_sigmoid_backward_13,@"STO_CUDA_ENTRY STV_DEFAULT"
triton_poi_fused_convolution_sigmoid_sigmoid_backward_13:
.text.triton_poi_fused_convolution_sigmoid_sigmoid_backward_13:
[----:B------:R-:W-:Y:S01]  /*0000*/  LDC R1, c[0x0][0x28] ;  /* 0x00000a00ff017b82 */ /* 0x000fe20000000800 */
[----:B------:R-:W1:Y:S07]  /*0010*/  S2R R0, SR_TID.X ;  /* 0x0000000000007919 */ /* 0x000e6e0000002100 */
[----:B------:R-:W2:Y:S01]  /*0020*/  LDC.64 R2, c[0x0][0x210] ;  /* 0x00008400ff027b82 */ /* 0x000ea20000000a00 */
[----:B------:R-:W-:Y:S01]  /*0030*/  ULDC.64 UR4, c[0x0][0x208] ;  /* 0x0000820000047ab9 */ /* 0x000fe20000000a00 */
[----:B------:R-:W3:Y:S06]  /*0040*/  S2R R7, SR_CTAID.X ;  /* 0x0000000000077919 */ /* 0x000eec0000002500 */
[----:B------:R-:W4:Y:S01]  /*0050*/  LDC.64 R4, c[0x0][0x218] ;  /* 0x00008600ff047b82 */ /* 0x000f220000000a00 */
[----:B-1----:R-:W-:Y:S01]  /*0060*/  LOP3.LUT R0, R0, 0x7f, RZ, 0xc0, !PT ;  /* 0x0000007f00007812 */ /* 0x002fe200078ec0ff */
[----:B----4-:R-:W4:Y:S03]  /*0070*/  LDG.E R5, desc[UR4][R4.64] ;  /* 0x0000000404057981 */ /* 0x010f26000c1e1900 */
[----:B---3--:R-:W-:-:S05]  /*0080*/  LEA R7, R7, R0, 0x7 ;  /* 0x0000000007077211 */ /* 0x008fca00078e38ff */
[----:B--2---:R-:W-:-:S05]  /*0090*/  IMAD.WIDE R2, R7, 0x4, R2 ;  /* 0x0000000407027825 */ /* 0x004fca00078e0202 */
[----:B------:R-:W4:Y:S01]  /*00a0*/  LDG.E R0, desc[UR4][R2.64] ;  /* 0x0000000402007981 */ /* 0x000f22000c1e1900 */
[----:B------:R-:W-:Y:S01]  /*00b0*/  HFMA2.MMA R9, -RZ, RZ, 1.875, 0 ;  /* 0x3f800000ff097435 */ /* 0x000fe200000001ff */
[----:B----4-:R-:W-:Y:S02]  /*00c0*/  FADD R0, R0, R5 ;  /* 0x0000000500007221 */ /* 0x010fe40000000000 */
[----:B------:R-:W1:Y:S02]  /*00d0*/  LDC.64 R4, c[0x0][0x220] ;  /* 0x00008800ff047b82 */ /* 0x000e640000000a00 */
[----:B------:R-:W-:-:S04]  /*00e0*/  FADD R0, RZ, -R0 ;  /* 0x80000000ff007221 */ /* 0x000fc80000000000 */
[----:B------:R-:W-:-:S05]  /*00f0*/  FMUL R0, R0, 1.4426950216293334961 ;  /* 0x3fb8aa3b00007820 */ /* 0x000fca0000400000 */
[----:B------:R-:W-:-:S13]  /*0100*/  FSETP.GEU.AND P0, PT, R0, -126, PT ;  /* 0xc2fc00000000780b */ /* 0x000fda0003f0e000 */
[----:B------:R-:W-:-:S04]  /*0110*/  @!P0 FMUL R0, R0, 0.5 ;  /* 0x3f00000000008820 */ /* 0x000fc80000400000 */
[----:B------:R-:W2:Y:S02]  /*0120*/  MUFU.EX2 R6, R0 ;  /* 0x0000000000067308 */ /* 0x000ea40000000800 */
[----:B--2---:R-:W-:-:S04]  /*0130*/  @!P0 FMUL R6, R6, R6 ;  /* 0x0000000606068220 */ /* 0x004fc80000400000 */
[----:B------:R-:W-:-:S05]  /*0140*/  FADD R6, R6, 1 ;  /* 0x3f80000006067421 */ /* 0x000fca0000000000 */
[----:B------:R-:W-:-:S13]  /*0150*/  FSETP.GT.AND P0, PT, R6, 8.50705917302346158658e+37, PT ;  /* 0x7e8000000600780b */ /* 0x000fda0003f04000 */
[----:B------:R-:W-:-:S06]  /*0160*/  @P0 FMUL R6, R6, 0.25 ;  /* 0x3e80000006060820 */ /* 0x000fcc0000400000 */
[----:B------:R-:W2:Y:S01]  /*0170*/  MUFU.RCP R6, R6 ;  /* 0x0000000600067308 */ /* 0x000ea20000001000 */
[----:B------:R-:W-:Y:S01]  /*0180*/  FSEL R9, R9, 0.25, !P0 ;  /* 0x3e80000009097808 */ /* 0x000fe20004000000 */
[----:B-1----:R-:W-:-:S04]  /*0190*/  IMAD.WIDE R4, R7, 0x4, R4 ;  /* 0x0000000407047825 */ /* 0x002fc800078e0204 */
[----:B--2---:R-:W-:-:S04]  /*01a0*/  FMUL R9, R6, R9 ;  /* 0x0000000906097220 */ /* 0x004fc80000400000 */
[----:B------:R-:W-:-:S04]  /*01b0*/  FADD R8, -R9, 1 ;  /* 0x3f80000009087421 */ /* 0x000fc80000000100 */
[----:B------:R-:W-:Y:S01]  /*01c0*/  FMUL R7, R9, R8 ;  /* 0x0000000809077220 */ /* 0x000fe20000400000 */
[----:B------:R-:W-:Y:S04]  /*01d0*/  STG.E desc[UR4][R2.64], R9 ;  /* 0x0000000902007986 */ /* 0x000fe8000c101904 */
[----:B------:R-:W-:Y:S01]  /*01e0*/  STG.E desc[UR4][R4.64], R7 ;  /* 0x0000000704007986 */ /* 0x000fe2000c101904 */
[----:B------:R-:W-:Y:S05]  /*01f0*/  EXIT ;  /* 0x000000000000794d */ /* 0x000fea0003800000 */
.L_x_0:
[----:B------:R-:W-:-:S00]  /*0200*/  BRA `(.L_x_0) ;  /* 0xfffffffc00fc7947 */ /* 0x000fc0000383ffff */
[----:B------:R-:W-:-:S00]  /*0210*/  NOP ;  /* 0x0000000000007918 */ /* 0x000fc00000000000 */
        /* <DEDUP_REMOVED lines=14> */
.L_x_1:


//--------------------- .nv.constant0.triton_poi_fused_convolution_sigmoid_sigmoid_backward_13 --------------------------
	.section	.nv.constant0.triton_poi_fused_convolution_sigmoid_sigmoid_backward_13,"a",@progbits
	.sectionflags	@""
	.align	4
.nv.constant0.triton_poi_fused_convolution_sigmoid_sigmoid_backward_13:
	.zero		556
